//
// Generated by NVIDIA NVVM Compiler
//
// Compiler Build ID: CL-36424714
// Cuda compilation tools, release 13.0, V13.0.88
// Based on NVVM 20.0.0
//

.version 9.0
.target sm_100
.address_size 64

	// .globl	_Z9add_floatiPfS_S_

.visible .entry _Z9add_floatiPfS_S_(
	.param .u32 _Z9add_floatiPfS_S__param_0,
	.param .u64 .ptr .align 1 _Z9add_floatiPfS_S__param_1,
	.param .u64 .ptr .align 1 _Z9add_floatiPfS_S__param_2,
	.param .u64 .ptr .align 1 _Z9add_floatiPfS_S__param_3
)
{
	.reg .pred 	%p<2>;
	.reg .b32 	%r<6>;
	.reg .b32 	%f<4>;
	.reg .b64 	%rd<11>;

	ld.param.u32 	%r2, [_Z9add_floatiPfS_S__param_0];
	ld.param.u64 	%rd1, [_Z9add_floatiPfS_S__param_1];
	ld.param.u64 	%rd2, [_Z9add_floatiPfS_S__param_2];
	ld.param.u64 	%rd3, [_Z9add_floatiPfS_S__param_3];
	mov.u32 	%r3, %ctaid.x;
	mov.u32 	%r4, %ntid.x;
	mov.u32 	%r5, %tid.x;
	mad.lo.s32 	%r1, %r3, %r4, %r5;
	setp.ge.s32 	%p1, %r1, %r2;
	@%p1 bra 	$L__BB0_2;
	cvta.to.global.u64 	%rd4, %rd1;
	cvta.to.global.u64 	%rd5, %rd2;
	cvta.to.global.u64 	%rd6, %rd3;
	mul.wide.s32 	%rd7, %r1, 4;
	add.s64 	%rd8, %rd4, %rd7;
	ld.global.f32 	%f1, [%rd8];
	add.s64 	%rd9, %rd5, %rd7;
	ld.global.f32 	%f2, [%rd9];
	add.f32 	%f3, %f1, %f2;
	add.s64 	%rd10, %rd6, %rd7;
	st.global.f32 	[%rd10], %f3;
$L__BB0_2:
	ret;

}


// ===== COMPILED SASS (sm_100) =====

	.target	sm_100

	.elftype	@"ET_EXEC"


//--------------------- .note.nv.tkinfo           --------------------------
	.section	.note.nv.tkinfo,"",@"SHT_NOTE"
	.sectionflags	@"SHF_NOTE_NV_TKINFO"
	.tkinfo
        /*0018*/ 	.word	0x00000002
        /*0030*/ 	.string	""
        /*0030*/ 	.string	"ptxas"
        /*0030*/ 	.string	"Cuda compilation tools, release 13.0, V13.0.88"
        /*0030*/ 	.string	"Build cuda_13.0.r13.0/compiler.36424714_0"
        /*0030*/ 	.string	"-arch sm_100 -m 64 "



//--------------------- .note.nv.cuinfo           --------------------------
	.section	.note.nv.cuinfo,"",@"SHT_NOTE"
	.sectionflags	@"SHF_NOTE_NV_CUINFO"
        /*0018*/ 	.short	0x0002
        /*001a*/ 	.short	0x0064
        /*001c*/ 	.short	0x0082
	.zero		2


//--------------------- .nv.info                  --------------------------
	.section	.nv.info,"",@"SHT_CUDA_INFO"
	.align	4


	//----- nvinfo : EIATTR_REGCOUNT
	.align		4
        /*0000*/ 	.byte	0x04, 0x2f
        /*0002*/ 	.short	(.L_1 - .L_0)
	.align		4
.L_0:
        /*0004*/ 	.word	index@(_Z9add_floatiPfS_S_)
        /*0008*/ 	.word	0x0000000c


	//----- nvinfo : EIATTR_FRAME_SIZE
	.align		4
.L_1:
        /*000c*/ 	.byte	0x04, 0x11
        /*000e*/ 	.short	(.L_3 - .L_2)
	.align		4
.L_2:
        /*0010*/ 	.word	index@(_Z9add_floatiPfS_S_)
        /*0014*/ 	.word	0x00000000


	//----- nvinfo : EIATTR_MIN_STACK_SIZE
	.align		4
.L_3:
        /*0018*/ 	.byte	0x04, 0x12
        /*001a*/ 	.short	(.L_5 - .L_4)
	.align		4
.L_4:
        /*001c*/ 	.word	index@(_Z9add_floatiPfS_S_)
        /*0020*/ 	.word	0x00000000
.L_5:


//--------------------- .nv.compat                --------------------------
	.section	.nv.compat,"",@"SHT_CUDA_COMPAT_INFO"
	.align	4
        /*0000*/ 	.byte	0x02, 0x09, 0x00, 0x00, 0x02, 0x02, 0x01, 0x00, 0x02, 0x05, 0x05, 0x00, 0x03, 0x07, 0x01, 0x01
        /*0010*/ 	.byte	0x02, 0x03, 0x00, 0x00, 0x02, 0x06, 0x01, 0x00, 0x04, 0x0b, 0x08, 0x00, 0x09, 0x00, 0x00, 0x00
        /*0020*/ 	.byte	0x00, 0x00, 0x00, 0x00


//--------------------- .nv.info._Z9add_floatiPfS_S_ --------------------------
	.section	.nv.info._Z9add_floatiPfS_S_,"",@"SHT_CUDA_INFO"
	.sectionflags	@""
	.align	4


	//----- nvinfo : EIATTR_CUDA_API_VERSION
	.align		4
        /*0000*/ 	.byte	0x04, 0x37
        /*0002*/ 	.short	(.L_7 - .L_6)
.L_6:
        /*0004*/ 	.word	0x00000082


	//----- nvinfo : EIATTR_KPARAM_INFO
	.align		4
.L_7:
        /*0008*/ 	.byte	0x04, 0x17
        /*000a*/ 	.short	(.L_9 - .L_8)
.L_8:
        /*000c*/ 	.word	0x00000000
        /*0010*/ 	.short	0x0003
        /*0012*/ 	.short	0x0018
        /*0014*/ 	.byte	0x00, 0xf5, 0x21, 0x00


	//----- nvinfo : EIATTR_KPARAM_INFO
	.align		4
.L_9:
        /*0018*/ 	.byte	0x04, 0x17
        /*001a*/ 	.short	(.L_11 - .L_10)
.L_10:
        /*001c*/ 	.word	0x00000000
        /*0020*/ 	.short	0x0002
        /*0022*/ 	.short	0x0010
        /*0024*/ 	.byte	0x00, 0xf5, 0x21, 0x00


	//----- nvinfo : EIATTR_KPARAM_INFO
	.align		4
.L_11:
        /*0028*/ 	.byte	0x04, 0x17
        /*002a*/ 	.short	(.L_13 - .L_12)
.L_12:
        /*002c*/ 	.word	0x00000000
        /*0030*/ 	.short	0x0001
        /*0032*/ 	.short	0x0008
        /*0034*/ 	.byte	0x00, 0xf5, 0x21, 0x00


	//----- nvinfo : EIATTR_KPARAM_INFO
	.align		4
.L_13:
        /*0038*/ 	.byte	0x04, 0x17
        /*003a*/ 	.short	(.L_15 - .L_14)
.L_14:
        /*003c*/ 	.word	0x00000000
        /*0040*/ 	.short	0x0000
        /*0042*/ 	.short	0x0000
        /*0044*/ 	.byte	0x00, 0xf0, 0x11, 0x00


	//----- nvinfo : EIATTR_SPARSE_MMA_MASK
	.align		4
.L_15:
        /*0048*/ 	.byte	0x03, 0x50
        /*004a*/ 	.short	0x0000


	//----- nvinfo : EIATTR_MAXREG_COUNT
	.align		4
        /*004c*/ 	.byte	0x03, 0x1b
        /*004e*/ 	.short	0x00ff


	//----- nvinfo : EIATTR_MERCURY_ISA_VERSION
	.align		4
        /*0050*/ 	.byte	0x03, 0x5f
        /*0052*/ 	.short	0x0101


	//----- nvinfo : EIATTR_VRC_CTA_INIT_COUNT
	.align		4
        /*0054*/ 	.byte	0x02, 0x4a
	.zero		1
	.zero		1


	//----- nvinfo : EIATTR_EXIT_INSTR_OFFSETS
	.align		4
        /*0058*/ 	.byte	0x04, 0x1c
        /*005a*/ 	.short	(.L_17 - .L_16)


	//   ....[0]....
.L_16:
        /*005c*/ 	.word	0x00000070


	//   ....[1]....
        /*0060*/ 	.word	0x00000130


	//----- nvinfo : EIATTR_CBANK_PARAM_SIZE
	.align		4
.L_17:
        /*0064*/ 	.byte	0x03, 0x19
        /*0066*/ 	.short	0x0020


	//----- nvinfo : EIATTR_PARAM_CBANK
	.align		4
        /*0068*/ 	.byte	0x04, 0x0a
        /*006a*/ 	.short	(.L_19 - .L_18)
	.align		4
.L_18:
        /*006c*/ 	.word	index@(.nv.constant0._Z9add_floatiPfS_S_)
        /*0070*/ 	.short	0x0380
        /*0072*/ 	.short	0x0020


	//----- nvinfo : EIATTR_SW_WAR
	.align		4
.L_19:
        /*0074*/ 	.byte	0x04, 0x36
        /*0076*/ 	.short	(.L_21 - .L_20)
.L_20:
        /*0078*/ 	.word	0x00000008
.L_21:


//--------------------- .nv.callgraph             --------------------------
	.section	.nv.callgraph,"",@"SHT_CUDA_CALLGRAPH"
	.align	4
	.sectionentsize	8
	.align		4
        /*0000*/ 	.word	0x00000000
	.align		4
        /*0004*/ 	.word	0xffffffff
	.align		4
        /*0008*/ 	.word	0x00000000
	.align		4
        /*000c*/ 	.word	0xfffffffe
	.align		4
        /*0010*/ 	.word	0x00000000
	.align		4
        /*0014*/ 	.word	0xfffffffd
	.align		4
        /*0018*/ 	.word	0x00000000
	.align		4
        /*001c*/ 	.word	0xfffffffc


//--------------------- .text._Z9add_floatiPfS_S_ --------------------------
	.section	.text._Z9add_floatiPfS_S_,"ax",@progbits
	.align	128
        .global         _Z9add_floatiPfS_S_
        .type           _Z9add_floatiPfS_S_,@function
        .size           _Z9add_floatiPfS_S_,(.L_x_1 - _Z9add_floatiPfS_S_)
        .other          _Z9add_floatiPfS_S_,@"STO_CUDA_ENTRY STV_DEFAULT"
_Z9add_floatiPfS_S_:
.text._Z9add_floatiPfS_S_:
[----:B------:R-:W-:Y:S01]  /*0000*/  LDC R1, c[0x0][0x37c] ;  /* 0x0000df00ff017b82 */ /* 0x000fe20000000800 */
[----:B------:R-:W0:Y:S07]  /*0010*/  S2R R0, SR_TID.X ;  /* 0x0000000000007919 */ /* 0x000e2e0000002100 */
[----:B------:R-:W0:Y:S01]  /*0020*/  S2UR UR4, SR_CTAID.X ;  /* 0x00000000000479c3 */ /* 0x000e220000002500 */
[----:B------:R-:W1:Y:S07]  /*0030*/  LDCU UR5, c[0x0][0x380] ;  /* 0x00007000ff0577ac */ /* 0x000e6e0008000800 */
[----:B------:R-:W0:Y:S02]  /*0040*/  LDC R9, c[0x0][0x360] ;  /* 0x0000d800ff097b82 */ /* 0x000e240000000800 */
[----:B0-----:R-:W-:-:S05]  /*0050*/  IMAD R9, R9, UR4, R0 ;  /* 0x0000000409097c24 */ /* 0x001fca000f8e0200 */
[----:B-1----:R-:W-:-:S13]  /*0060*/  ISETP.GE.AND P0, PT, R9, UR5, PT ;  /* 0x0000000509007c0c */ /* 0x002fda000bf06270 */
[----:B------:R-:W-:Y:S05]  /*0070*/  @P0 EXIT ;  /* 0x000000000000094d */ /* 0x000fea0003800000 */
[----:B------:R-:W0:Y:S01]  /*0080*/  LDC.64 R2, c[0x0][0x388] ;  /* 0x0000e200ff027b82 */ /* 0x000e220000000a00 */
[----:B------:R-:W1:Y:S07]  /*0090*/  LDCU.64 UR4, c[0x0][0x358] ;  /* 0x00006b00ff0477ac */ /* 0x000e6e0008000a00 */
[----:B------:R-:W2:Y:S08]  /*00a0*/  LDC.64 R4, c[0x0][0x390] ;  /* 0x0000e400ff047b82 */ /* 0x000eb00000000a00 */
[----:B------:R-:W3:Y:S01]  /*00b0*/  LDC.64 R6, c[0x0][0x398] ;  /* 0x0000e600ff067b82 */ /* 0x000ee20000000a00 */
[----:B0-----:R-:W-:-:S06]  /*00c0*/  IMAD.WIDE R2, R9, 0x4, R2 ;  /* 0x0000000409027825 */ /* 0x001fcc00078e0202 */
[----:B-1----:R-:W4:Y:S01]  /*00d0*/  LDG.E R2, desc[UR4][R2.64] ;  /* 0x0000000402027981 */ /* 0x002f22000c1e1900 */
[----:B--2---:R-:W-:-:S06]  /*00e0*/  IMAD.WIDE R4, R9, 0x4, R4 ;  /* 0x0000000409047825 */ /* 0x004fcc00078e0204 */
[----:B------:R-:W4:Y:S01]  /*00f0*/  LDG.E R5, desc[UR4][R4.64] ;  /* 0x0000000404057981 */ /* 0x000f22000c1e1900 */
[----:B---3--:R-:W-:-:S04]  /*0100*/  IMAD.WIDE R6, R9, 0x4, R6 ;  /* 0x0000000409067825 */ /* 0x008fc800078e0206 */
[----:B----4-:R-:W-:-:S05]  /*0110*/  FADD R9, R2, R5 ;  /* 0x0000000502097221 */ /* 0x010fca0000000000 */
[----:B------:R-:W-:Y:S01]  /*0120*/  STG.E desc[UR4][R6.64], R9 ;  /* 0x0000000906007986 */ /* 0x000fe2000c101904 */
[----:B------:R-:W-:Y:S05]  /*0130*/  EXIT ;  /* 0x000000000000794d */ /* 0x000fea0003800000 */
.L_x_0:
[----:B------:R-:W-:-:S00]  /*0140*/  BRA `(.L_x_0) ;  /* 0xfffffffc00fc7947 */ /* 0x000fc0000383ffff */
[----:B------:R-:W-:-:S00]  /*0150*/  NOP ;  /* 0x0000000000007918 */ /* 0x000fc00000000000 */
        /* <DEDUP_REMOVED lines=10> */
.L_x_1:


//--------------------- .nv.shared.reserved.0     --------------------------
	.section	.nv.shared.reserved.0,"aw",@nobits
	.weak		__nv_reservedSMEM_offset_0_alias
	.size		__nv_reservedSMEM_offset_0_alias, 0, 64
	.other		__nv_reservedSMEM_offset_0_alias,@"STO_CUDA_RESERVED_SHARED STV_DEFAULT"
__nv_reservedSMEM_offset_0_alias:
	.zero		0
	.zero		64


//--------------------- .nv.constant0._Z9add_floatiPfS_S_ --------------------------
	.section	.nv.constant0._Z9add_floatiPfS_S_,"a",@progbits
	.sectionflags	@""
	.align	4
.nv.constant0._Z9add_floatiPfS_S_:
	.zero		928


//--------------------- SYMBOLS --------------------------

	.type		.nv.reservedSmem.offset0,@object
	.size		.nv.reservedSmem.offset0,0x4
